	.headerflags	@"EF_CUDA_TEXMODE_UNIFIED EF_CUDA_64BIT_ADDRESS EF_CUDA_ACCELERATORS EF_CUDA_SM90 EF_CUDA_VIRTUAL_SM(EF_CUDA_SM90)"
	.elftype	@"ET_EXEC"


//--------------------- .nv.info                  --------------------------
	.section	.nv.info,"",@"SHT_CUDA_INFO"
	.align	4


	//----- nvinfo : EIATTR_REGCOUNT
	.align		4
        /*0000*/ 	.byte	0x04, 0x2f
        /*0002*/ 	.short	(.L_1 - .L_0)
	.align		4
.L_0:
        /*0004*/ 	.word	index@(triton_poi_fused_convolution_hardtanh_backward_14)
        /*0008*/ 	.word	0x0000001a


	//----- nvinfo : EIATTR_MIN_STACK_SIZE
	.align		4
.L_1:
        /*000c*/ 	.byte	0x04, 0x12
        /*000e*/ 	.short	(.L_3 - .L_2)
	.align		4
.L_2:
        /*0010*/ 	.word	index@(triton_poi_fused_convolution_hardtanh_backward_14)
        /*0014*/ 	.word	0x00000000


	//----- nvinfo : EIATTR_FRAME_SIZE
	.align		4
.L_3:
        /*0018*/ 	.byte	0x04, 0x11
        /*001a*/ 	.short	(.L_5 - .L_4)
	.align		4
.L_4:
        /*001c*/ 	.word	index@(triton_poi_fused_convolution_hardtanh_backward_14)
        /*0020*/ 	.word	0x00000000


	//----- nvinfo : EIATTR_MIN_STACK_SIZE
	.align		4
.L_5:
        /*0024*/ 	.byte	0x04, 0x12
        /*0026*/ 	.short	(.L_7 - .L_6)
	.align		4
.L_6:
        /*0028*/ 	.word	index@(triton_poi_fused_convolution_hardtanh_backward_14)
        /*002c*/ 	.word	0x00000000
.L_7:


//--------------------- .nv.info.triton_poi_fused_convolution_hardtanh_backward_14 --------------------------
	.section	.nv.info.triton_poi_fused_convolution_hardtanh_backward_14,"",@"SHT_CUDA_INFO"
	.sectionflags	@""
	.align	4


	//----- nvinfo : EIATTR_CUDA_API_VERSION
	.align		4
        /*0000*/ 	.byte	0x04, 0x37
        /*0002*/ 	.short	(.L_9 - .L_8)
.L_8:
        /*0004*/ 	.word	0x0000007c


	//----- nvinfo : EIATTR_KPARAM_INFO
	.align		4
.L_9:
        /*0008*/ 	.byte	0x04, 0x17
        /*000a*/ 	.short	(.L_11 - .L_10)
.L_10:
        /*000c*/ 	.word	0x00000000
        /*0010*/ 	.short	0x0003
        /*0012*/ 	.short	0x0018
        /*0014*/ 	.byte	0x00, 0xf0, 0x11, 0x00


	//----- nvinfo : EIATTR_KPARAM_INFO
	.align		4
.L_11:
        /*0018*/ 	.byte	0x04, 0x17
        /*001a*/ 	.short	(.L_13 - .L_12)
.L_12:
        /*001c*/ 	.word	0x00000000
        /*0020*/ 	.short	0x0002
        /*0022*/ 	.short	0x0010
        /*0024*/ 	.byte	0x00, 0xf4, 0x21, 0x00


	//----- nvinfo : EIATTR_KPARAM_INFO
	.align		4
.L_13:
        /*0028*/ 	.byte	0x04, 0x17
        /*002a*/ 	.short	(.L_15 - .L_14)
.L_14:
        /*002c*/ 	.word	0x00000000
        /*0030*/ 	.short	0x0001
        /*0032*/ 	.short	0x0008
        /*0034*/ 	.byte	0x00, 0xf4, 0x21, 0x00


	//----- nvinfo : EIATTR_KPARAM_INFO
	.align		4
.L_15:
        /*0038*/ 	.byte	0x04, 0x17
        /*003a*/ 	.short	(.L_17 - .L_16)
.L_16:
        /*003c*/ 	.word	0x00000000
        /*0040*/ 	.short	0x0000
        /*0042*/ 	.short	0x0000
        /*0044*/ 	.byte	0x00, 0xf4, 0x21, 0x00


	//----- nvinfo : EIATTR_SPARSE_MMA_MASK
	.align		4
.L_17:
        /*0048*/ 	.byte	0x03, 0x50
        /*004a*/ 	.short	0x0000


	//----- nvinfo : EIATTR_MAXREG_COUNT
	.align		4
        /*004c*/ 	.byte	0x03, 0x1b
        /*004e*/ 	.short	0x00ff


	//----- nvinfo : EIATTR_EXIT_INSTR_OFFSETS
	.align		4
        /*0050*/ 	.byte	0x04, 0x1c
        /*0052*/ 	.short	(.L_19 - .L_18)


	//   ....[0]....
.L_18:
        /*0054*/ 	.word	0x000004b0


	//   ....[1]....
        /*0058*/ 	.word	0x000004d0


	//----- nvinfo : EIATTR_REQNTID
	.align		4
.L_19:
        /*005c*/ 	.byte	0x04, 0x10
        /*005e*/ 	.short	(.L_21 - .L_20)
.L_20:
        /*0060*/ 	.word	0x00000080
        /*0064*/ 	.word	0x00000001
        /*0068*/ 	.word	0x00000001


	//----- nvinfo : EIATTR_CBANK_PARAM_SIZE
	.align		4
.L_21:
        /*006c*/ 	.byte	0x03, 0x19
        /*006e*/ 	.short	0x001c


	//----- nvinfo : EIATTR_PARAM_CBANK
	.align		4
        /*0070*/ 	.byte	0x04, 0x0a
        /*0072*/ 	.short	(.L_23 - .L_22)
	.align		4
.L_22:
        /*0074*/ 	.word	index@(.nv.constant0.triton_poi_fused_convolution_hardtanh_backward_14)
        /*0078*/ 	.short	0x0210
        /*007a*/ 	.short	0x001c


	//----- nvinfo : EIATTR_SW_WAR
	.align		4
.L_23:
        /*007c*/ 	.byte	0x04, 0x36
        /*007e*/ 	.short	(.L_25 - .L_24)
.L_24:
        /*0080*/ 	.word	0x00000008
.L_25:


//--------------------- .nv.callgraph             --------------------------
	.section	.nv.callgraph,"",@"SHT_CUDA_CALLGRAPH"
	.align	4
	.sectionentsize	8
	.align		4
        /*0000*/ 	.word	0x00000000
	.align		4
        /*0004*/ 	.word	0xffffffff
	.align		4
        /*0008*/ 	.word	0x00000000
	.align		4
        /*000c*/ 	.word	0xfffffffe
	.align		4
        /*0010*/ 	.word	0x00000000
	.align		4
        /*0014*/ 	.word	0xfffffffd
	.align		4
        /*0018*/ 	.word	0x00000000
	.align		4
        /*001c*/ 	.word	0xfffffffc


//--------------------- .text.triton_poi_fused_convolution_hardtanh_backward_14 --------------------------
	.section	.text.triton_poi_fused_convolution_hardtanh_backward_14,"ax",@progbits
	.align	128
        .global         triton_poi_fused_convolution_hardtanh_backward_14
        .type           triton_poi_fused_convolution_hardtanh_backward_14,@function
        .size           triton_poi_fused_convolution_hardtanh_backward_14,(.L_x_1 - triton_poi_fused_convolution_hardtanh_backward_14)
        .other          triton_poi_fused_convolution_hardtanh_backward_14,@"STO_CUDA_ENTRY STV_DEFAULT"
triton_poi_fused_convolution_hardtanh_backward_14:
.text.triton_poi_fused_convolution_hardtanh_backward_14:
[----:B------:R-:W0:Y:S02]  /*0000*/  LDC R1, c[0x0][0x28] ;  /* 0x00000a00ff017b82 */ /* 0x000e240000000800 */
[----:B------:R-:W1:Y:S01]  /*0010*/  S2R R0, SR_TID.X ;  /* 0x0000000000007919 */ /* 0x000e620000002100 */
[----:B------:R-:W2:Y:S01]  /*0020*/  LDC.64 R12, c[0x0][0x210] ;  /* 0x00008400ff0c7b82 */ /* 0x000ea20000000a00 */
[----:B------:R-:W-:Y:S01]  /*0030*/  CS2R R10, SRZ ;  /* 0x00000000000a7805 */ /* 0x000fe2000001ff00 */
[----:B------:R-:W-:Y:S01]  /*0040*/  ULDC.64 UR4, c[0x0][0x208] ;  /* 0x0000820000047ab9 */ /* 0x000fe20000000a00 */
[----:B------:R-:W3:Y:S01]  /*0050*/  S2R R3, SR_CTAID.X ;  /* 0x0000000000037919 */ /* 0x000ee20000002500 */
[----:B------:R-:W-:Y:S02]  /*0060*/  CS2R R16, SRZ ;  /* 0x0000000000107805 */ /* 0x000fe4000001ff00 */
[----:B------:R-:W-:Y:S01]  /*0070*/  CS2R R18, SRZ ;  /* 0x0000000000127805 */ /* 0x000fe2000001ff00 */
[----:B------:R-:W-:Y:S01]  /*0080*/  ULDC.64 UR6, c[0x0][0x220] ;  /* 0x0000880000067ab9 */ /* 0x000fe20000000a00 */
[----:B-1----:R-:W-:Y:S01]  /*0090*/  IMAD.SHL.U32 R0, R0, 0x8, RZ ;  /* 0x0000000800007824 */ /* 0x002fe200078e00ff */
[----:B---3--:R-:W-:-:S04]  /*00a0*/  SHF.R.S32.HI R5, RZ, 0x15, R3 ;  /* 0x00000015ff057819 */ /* 0x008fc80000011403 */
[----:B------:R-:W-:Y:S02]  /*00b0*/  LOP3.LUT R0, R0, 0x3f8, RZ, 0xc0, !PT ;  /* 0x000003f800007812 */ /* 0x000fe400078ec0ff */
[----:B------:R-:W-:-:S03]  /*00c0*/  SGXT R5, R5, 0x1 ;  /* 0x000000010505781a */ /* 0x000fc60000000200 */
[----:B------:R-:W-:Y:S02]  /*00d0*/  IMAD R0, R3, 0x400, R0 ;  /* 0x0000040003007824 */ /* 0x000fe400078e0200 */
[----:B------:R-:W1:Y:S02]  /*00e0*/  LDC.64 R2, c[0x0][0x218] ;  /* 0x00008600ff027b82 */ /* 0x000e640000000a00 */
[C---:B------:R-:W-:Y:S01]  /*00f0*/  VIADD R4, R0.reuse, 0x4 ;  /* 0x0000000400047836 */ /* 0x040fe20000000000 */
[C---:B------:R-:W-:Y:S01]  /*0100*/  ISETP.GE.AND P6, PT, R0.reuse, 0x1f0200, PT ;  /* 0x001f02000000780c */ /* 0x040fe20003fc6270 */
[----:B--2---:R-:W-:-:S03]  /*0110*/  IMAD.WIDE R20, R0, 0x4, R12 ;  /* 0x0000000400147825 */ /* 0x004fc600078e020c */
[----:B------:R-:W-:-:S04]  /*0120*/  LEA.HI R6, R5, R4, RZ, 0x7 ;  /* 0x0000000405067211 */ /* 0x000fc800078f38ff */
[----:B------:R-:W-:Y:S02]  /*0130*/  LOP3.LUT R7, R6, 0xffffff80, RZ, 0xc0, !PT ;  /* 0xffffff8006077812 */ /* 0x000fe400078ec0ff */
[----:B------:R-:W-:-:S03]  /*0140*/  LEA.HI R6, R5, R0, RZ, 0x7 ;  /* 0x0000000005067211 */ /* 0x000fc600078f38ff */
[----:B------:R-:W-:Y:S01]  /*0150*/  IMAD.IADD R15, R4, 0x1, -R7 ;  /* 0x00000001040f7824 */ /* 0x000fe200078e0a07 */
[----:B------:R-:W-:Y:S02]  /*0160*/  LOP3.LUT R9, R6, 0xffffff80, RZ, 0xc0, !PT ;  /* 0xffffff8006097812 */ /* 0x000fe400078ec0ff */
[----:B------:R-:W-:Y:S02]  /*0170*/  CS2R R4, SRZ ;  /* 0x0000000000047805 */ /* 0x000fe4000001ff00 */
[----:B------:R-:W-:Y:S02]  /*0180*/  CS2R R6, SRZ ;  /* 0x0000000000067805 */ /* 0x000fe4000001ff00 */
[----:B------:R-:W-:Y:S01]  /*0190*/  CS2R R12, SRZ ;  /* 0x00000000000c7805 */ /* 0x000fe2000001ff00 */
[----:B------:R-:W2:Y:S01]  /*01a0*/  @!P6 LDG.E.128 R16, desc[UR4][R20.64+0x10] ;  /* 0x000010041410e981 */ /* 0x000ea2000c1e1d00 */
[----:B------:R-:W-:Y:S01]  /*01b0*/  IMAD.IADD R23, R0, 0x1, -R9 ;  /* 0x0000000100177824 */ /* 0x000fe200078e0a09 */
[----:B------:R-:W-:-:S03]  /*01c0*/  CS2R R8, SRZ ;  /* 0x0000000000087805 */ /* 0x000fc6000001ff00 */
[----:B-1----:R-:W-:-:S03]  /*01d0*/  IMAD.WIDE R22, R23, 0x4, R2 ;  /* 0x0000000417167825 */ /* 0x002fc600078e0202 */
[----:B------:R-:W3:Y:S01]  /*01e0*/  @!P6 LDG.E.128 R8, desc[UR4][R20.64] ;  /* 0x000000041408e981 */ /* 0x000ee2000c1e1d00 */
[----:B------:R-:W-:-:S03]  /*01f0*/  IMAD.WIDE R2, R15, 0x4, R2 ;  /* 0x000000040f027825 */ /* 0x000fc600078e0202 */
[----:B------:R-:W3:Y:S01]  /*0200*/  @!P6 LDG.E.EL.128 R4, desc[UR4][R22.64] ;  /* 0x000000041604e981 */ /* 0x000ee2000c2e1d00 */
[----:B------:R-:W-:-:S06]  /*0210*/  CS2R R14, SRZ ;  /* 0x00000000000e7805 */ /* 0x000fcc000001ff00 */
[----:B------:R-:W2:Y:S01]  /*0220*/  @!P6 LDG.E.EL.128 R12, desc[UR4][R2.64] ;  /* 0x00000004020ce981 */ /* 0x000ea2000c2e1d00 */
[----:B---3--:R-:W-:Y:S01]  /*0230*/  FADD R7, R7, R11 ;  /* 0x0000000b07077221 */ /* 0x008fe20000000000 */
[----:B------:R-:W-:Y:S01]  /*0240*/  FADD R6, R6, R10 ;  /* 0x0000000a06067221 */ /* 0x000fe20000000000 */
[----:B------:R-:W-:Y:S01]  /*0250*/  FADD R5, R5, R9 ;  /* 0x0000000905057221 */ /* 0x000fe20000000000 */
[----:B------:R-:W-:Y:S02]  /*0260*/  FADD R4, R4, R8 ;  /* 0x0000000804047221 */ /* 0x000fe40000000000 */
[----:B------:R-:W-:Y:S02]  /*0270*/  FSETP.GE.AND P2, PT, R7, 6, PT ;  /* 0x40c000000700780b */ /* 0x000fe40003f46000 */
[----:B------:R-:W-:Y:S01]  /*0280*/  FSETP.GE.AND P0, PT, R6, 6, PT ;  /* 0x40c000000600780b */ /* 0x000fe20003f06000 */
[----:B--2---:R-:W-:Y:S01]  /*0290*/  FADD R15, R15, R19 ;  /* 0x000000130f0f7221 */ /* 0x004fe20000000000 */
[----:B------:R-:W-:Y:S01]  /*02a0*/  FSETP.GE.AND P3, PT, R5, 6, PT ;  /* 0x40c000000500780b */ /* 0x000fe20003f66000 */
[----:B------:R-:W-:Y:S01]  /*02b0*/  FADD R14, R14, R18 ;  /* 0x000000120e0e7221 */ /* 0x000fe20000000000 */
[----:B------:R-:W-:Y:S01]  /*02c0*/  FSETP.LE.OR P2, PT, R7, RZ, P2 ;  /* 0x000000ff0700720b */ /* 0x000fe20001743400 */
[----:B------:R-:W-:Y:S01]  /*02d0*/  FADD R13, R13, R17 ;  /* 0x000000110d0d7221 */ /* 0x000fe20000000000 */
[----:B------:R-:W-:Y:S01]  /*02e0*/  FSETP.LE.OR P4, PT, R6, RZ, P0 ;  /* 0x000000ff0600720b */ /* 0x000fe20000783400 */
[----:B------:R-:W-:Y:S01]  /*02f0*/  FADD R12, R12, R16 ;  /* 0x000000100c0c7221 */ /* 0x000fe20000000000 */
[----:B------:R-:W-:-:S02]  /*0300*/  FSETP.GE.AND P1, PT, R4, 6, PT ;  /* 0x40c000000400780b */ /* 0x000fc40003f26000 */
[----:B------:R-:W-:Y:S02]  /*0310*/  FSETP.LE.OR P0, PT, R5, RZ, P3 ;  /* 0x000000ff0500720b */ /* 0x000fe40001f03400 */
[----:B------:R-:W-:Y:S02]  /*0320*/  SEL R2, RZ, 0x1, !P2 ;  /* 0x00000001ff027807 */ /* 0x000fe40005000000 */
[----:B------:R-:W-:Y:S02]  /*0330*/  SEL R3, RZ, 0x1, !P4 ;  /* 0x00000001ff037807 */ /* 0x000fe40006000000 */
[----:B------:R-:W-:Y:S02]  /*0340*/  FSETP.LE.OR P1, PT, R4, RZ, P1 ;  /* 0x000000ff0400720b */ /* 0x000fe40000f23400 */
[----:B------:R-:W-:Y:S02]  /*0350*/  FSETP.GE.AND P4, PT, R15, 6, PT ;  /* 0x40c000000f00780b */ /* 0x000fe40003f86000 */
[----:B------:R-:W-:-:S02]  /*0360*/  FSETP.GE.AND P5, PT, R14, 6, PT ;  /* 0x40c000000e00780b */ /* 0x000fc40003fa6000 */
[----:B------:R-:W-:Y:S02]  /*0370*/  FSETP.GE.AND P2, PT, R13, 6, PT ;  /* 0x40c000000d00780b */ /* 0x000fe40003f46000 */
[----:B------:R-:W-:Y:S02]  /*0380*/  FSETP.GE.AND P3, PT, R12, 6, PT ;  /* 0x40c000000c00780b */ /* 0x000fe40003f66000 */
[----:B------:R-:W-:Y:S02]  /*0390*/  PRMT R4, R3, 0x3340, R2 ;  /* 0x0000334003047816 */ /* 0x000fe40000000002 */
[----:B------:R-:W-:Y:S02]  /*03a0*/  FSETP.LE.OR P4, PT, R15, RZ, P4 ;  /* 0x000000ff0f00720b */ /* 0x000fe40002783400 */
[----:B------:R-:W-:Y:S02]  /*03b0*/  FSETP.LE.OR P5, PT, R14, RZ, P5 ;  /* 0x000000ff0e00720b */ /* 0x000fe40002fa3400 */
[----:B------:R-:W-:-:S02]  /*03c0*/  FSETP.LE.OR P2, PT, R13, RZ, P2 ;  /* 0x000000ff0d00720b */ /* 0x000fc40001743400 */
[----:B------:R-:W-:Y:S02]  /*03d0*/  FSETP.LE.OR P3, PT, R12, RZ, P3 ;  /* 0x000000ff0c00720b */ /* 0x000fe40001f63400 */
[----:B------:R-:W-:Y:S02]  /*03e0*/  SEL R2, RZ, 0x1, !P0 ;  /* 0x00000001ff027807 */ /* 0x000fe40004000000 */
[----:B------:R-:W-:Y:S02]  /*03f0*/  SEL R3, RZ, 0x1, !P1 ;  /* 0x00000001ff037807 */ /* 0x000fe40004800000 */
[----:B------:R-:W-:Y:S02]  /*0400*/  SEL R6, RZ, 0x1, !P4 ;  /* 0x00000001ff067807 */ /* 0x000fe40006000000 */
[----:B------:R-:W-:Y:S02]  /*0410*/  SEL R7, RZ, 0x1, !P5 ;  /* 0x00000001ff077807 */ /* 0x000fe40006800000 */
[----:B------:R-:W-:-:S02]  /*0420*/  SEL R8, RZ, 0x1, !P2 ;  /* 0x00000001ff087807 */ /* 0x000fc40005000000 */
[----:B------:R-:W-:Y:S02]  /*0430*/  SEL R9, RZ, 0x1, !P3 ;  /* 0x00000001ff097807 */ /* 0x000fe40005800000 */
[----:B------:R-:W-:Y:S02]  /*0440*/  PRMT R5, R3, 0x3340, R2 ;  /* 0x0000334003057816 */ /* 0x000fe40000000002 */
[----:B------:R-:W-:Y:S02]  /*0450*/  IADD3 R2, P0, R0, UR6, RZ ;  /* 0x0000000600027c10 */ /* 0x000fe4000ff1e0ff */
[----:B------:R-:W-:Y:S02]  /*0460*/  PRMT R6, R7, 0x3340, R6 ;  /* 0x0000334007067816 */ /* 0x000fe40000000006 */
[----:B------:R-:W-:Y:S02]  /*0470*/  PRMT R9, R9, 0x3340, R8 ;  /* 0x0000334009097816 */ /* 0x000fe40000000008 */
[----:B------:R-:W-:-:S02]  /*0480*/  LEA.HI.X.SX32 R3, R0, UR7, 0x1, P0 ;  /* 0x0000000700037c11 */ /* 0x000fc400080f0eff */
[----:B------:R-:W-:Y:S02]  /*0490*/  PRMT R4, R5, 0x5410, R4 ;  /* 0x0000541005047816 */ /* 0x000fe40000000004 */
[----:B------:R-:W-:Y:S01]  /*04a0*/  PRMT R5, R9, 0x5410, R6 ;  /* 0x0000541009057816 */ /* 0x000fe20000000006 */
[----:B------:R-:W-:Y:S06]  /*04b0*/  @P6 EXIT ;  /* 0x000000000000694d */ /* 0x000fec0003800000 */
[----:B------:R-:W-:Y:S01]  /*04c0*/  STG.E.64 desc[UR4][R2.64], R4 ;  /* 0x0000000402007986 */ /* 0x000fe2000c101b04 */
[----:B------:R-:W-:Y:S05]  /*04d0*/  EXIT ;  /* 0x000000000000794d */ /* 0x000fea0003800000 */
.L_x_0:
[----:B------:R-:W-:-:S00]  /*04e0*/  BRA `(.L_x_0) ;  /* 0xfffffffc00fc7947 */ /* 0x000fc0000383ffff */
[----:B------:R-:W-:-:S00]  /*04f0*/  NOP ;  /* 0x0000000000007918 */ /* 0x000fc00000000000 */
        /* <DEDUP_REMOVED lines=8> */
.L_x_1:


//--------------------- .nv.constant0.triton_poi_fused_convolution_hardtanh_backward_14 --------------------------
	.section	.nv.constant0.triton_poi_fused_convolution_hardtanh_backward_14,"a",@progbits
	.sectionflags	@""
	.align	4
.nv.constant0.triton_poi_fused_convolution_hardtanh_backward_14:
	.zero		556
